	.headerflags	@"EF_CUDA_TEXMODE_UNIFIED EF_CUDA_64BIT_ADDRESS EF_CUDA_ACCELERATORS EF_CUDA_SM90 EF_CUDA_VIRTUAL_SM(EF_CUDA_SM90)"
	.elftype	@"ET_EXEC"


//--------------------- .nv.info                  --------------------------
	.section	.nv.info,"",@"SHT_CUDA_INFO"
	.align	4


	//----- nvinfo : EIATTR_REGCOUNT
	.align		4
        /*0000*/ 	.byte	0x04, 0x2f
        /*0002*/ 	.short	(.L_3 - .L_2)
	.align		4
.L_2:
        /*0004*/ 	.word	index@(triton_poi_fused__native_batch_norm_legit_no_training_relu_2)
        /*0008*/ 	.word	0x00000011


	//----- nvinfo : EIATTR_MIN_STACK_SIZE
	.align		4
.L_3:
        /*000c*/ 	.byte	0x04, 0x12
        /*000e*/ 	.short	(.L_5 - .L_4)
	.align		4
.L_4:
        /*0010*/ 	.word	index@(triton_poi_fused__native_batch_norm_legit_no_training_relu_2)
        /*0014*/ 	.word	0x00000000


	//----- nvinfo : EIATTR_FRAME_SIZE
	.align		4
.L_5:
        /*0018*/ 	.byte	0x04, 0x11
        /*001a*/ 	.short	(.L_7 - .L_6)
	.align		4
.L_6:
        /*001c*/ 	.word	index@(triton_poi_fused__native_batch_norm_legit_no_training_relu_2)
        /*0020*/ 	.word	0x00000000


	//----- nvinfo : EIATTR_MIN_STACK_SIZE
	.align		4
.L_7:
        /*0024*/ 	.byte	0x04, 0x12
        /*0026*/ 	.short	(.L_9 - .L_8)
	.align		4
.L_8:
        /*0028*/ 	.word	index@(triton_poi_fused__native_batch_norm_legit_no_training_relu_2)
        /*002c*/ 	.word	0x00000000
.L_9:


//--------------------- .nv.info.triton_poi_fused__native_batch_norm_legit_no_training_relu_2 --------------------------
	.section	.nv.info.triton_poi_fused__native_batch_norm_legit_no_training_relu_2,"",@"SHT_CUDA_INFO"
	.sectionflags	@""
	.align	4


	//----- nvinfo : EIATTR_CUDA_API_VERSION
	.align		4
        /*0000*/ 	.byte	0x04, 0x37
        /*0002*/ 	.short	(.L_11 - .L_10)
.L_10:
        /*0004*/ 	.word	0x0000007c


	//----- nvinfo : EIATTR_KPARAM_INFO
	.align		4
.L_11:
        /*0008*/ 	.byte	0x04, 0x17
        /*000a*/ 	.short	(.L_13 - .L_12)
.L_12:
        /*000c*/ 	.word	0x00000000
        /*0010*/ 	.short	0x0006
        /*0012*/ 	.short	0x0030
        /*0014*/ 	.byte	0x00, 0xf0, 0x11, 0x00


	//----- nvinfo : EIATTR_KPARAM_INFO
	.align		4
.L_13:
        /*0018*/ 	.byte	0x04, 0x17
        /*001a*/ 	.short	(.L_15 - .L_14)
.L_14:
        /*001c*/ 	.word	0x00000000
        /*0020*/ 	.short	0x0005
        /*0022*/ 	.short	0x0028
        /*0024*/ 	.byte	0x00, 0xf4, 0x21, 0x00


	//----- nvinfo : EIATTR_KPARAM_INFO
	.align		4
.L_15:
        /*0028*/ 	.byte	0x04, 0x17
        /*002a*/ 	.short	(.L_17 - .L_16)
.L_16:
        /*002c*/ 	.word	0x00000000
        /*0030*/ 	.short	0x0004
        /*0032*/ 	.short	0x0020
        /*0034*/ 	.byte	0x00, 0xf4, 0x21, 0x00


	//----- nvinfo : EIATTR_KPARAM_INFO
	.align		4
.L_17:
        /*0038*/ 	.byte	0x04, 0x17
        /*003a*/ 	.short	(.L_19 - .L_18)
.L_18:
        /*003c*/ 	.word	0x00000000
        /*0040*/ 	.short	0x0003
        /*0042*/ 	.short	0x0018
        /*0044*/ 	.byte	0x00, 0xf4, 0x21, 0x00


	//----- nvinfo : EIATTR_KPARAM_INFO
	.align		4
.L_19:
        /*0048*/ 	.byte	0x04, 0x17
        /*004a*/ 	.short	(.L_21 - .L_20)
.L_20:
        /*004c*/ 	.word	0x00000000
        /*0050*/ 	.short	0x0002
        /*0052*/ 	.short	0x0010
        /*0054*/ 	.byte	0x00, 0xf4, 0x21, 0x00


	//----- nvinfo : EIATTR_KPARAM_INFO
	.align		4
.L_21:
        /*0058*/ 	.byte	0x04, 0x17
        /*005a*/ 	.short	(.L_23 - .L_22)
.L_22:
        /*005c*/ 	.word	0x00000000
        /*0060*/ 	.short	0x0001
        /*0062*/ 	.short	0x0008
        /*0064*/ 	.byte	0x00, 0xf4, 0x21, 0x00


	//----- nvinfo : EIATTR_KPARAM_INFO
	.align		4
.L_23:
        /*0068*/ 	.byte	0x04, 0x17
        /*006a*/ 	.short	(.L_25 - .L_24)
.L_24:
        /*006c*/ 	.word	0x00000000
        /*0070*/ 	.short	0x0000
        /*0072*/ 	.short	0x0000
        /*0074*/ 	.byte	0x00, 0xf4, 0x21, 0x00


	//----- nvinfo : EIATTR_SPARSE_MMA_MASK
	.align		4
.L_25:
        /*0078*/ 	.byte	0x03, 0x50
        /*007a*/ 	.short	0x0000


	//----- nvinfo : EIATTR_MAXREG_COUNT
	.align		4
        /*007c*/ 	.byte	0x03, 0x1b
        /*007e*/ 	.short	0x00ff


	//----- nvinfo : EIATTR_EXIT_INSTR_OFFSETS
	.align		4
        /*0080*/ 	.byte	0x04, 0x1c
        /*0082*/ 	.short	(.L_27 - .L_26)


	//   ....[0]....
.L_26:
        /*0084*/ 	.word	0x00000350


	//----- nvinfo : EIATTR_REQNTID
	.align		4
.L_27:
        /*0088*/ 	.byte	0x04, 0x10
        /*008a*/ 	.short	(.L_29 - .L_28)
.L_28:
        /*008c*/ 	.word	0x00000080
        /*0090*/ 	.word	0x00000001
        /*0094*/ 	.word	0x00000001


	//----- nvinfo : EIATTR_CBANK_PARAM_SIZE
	.align		4
.L_29:
        /*0098*/ 	.byte	0x03, 0x19
        /*009a*/ 	.short	0x0034


	//----- nvinfo : EIATTR_PARAM_CBANK
	.align		4
        /*009c*/ 	.byte	0x04, 0x0a
        /*009e*/ 	.short	(.L_31 - .L_30)
	.align		4
.L_30:
        /*00a0*/ 	.word	index@(.nv.constant0.triton_poi_fused__native_batch_norm_legit_no_training_relu_2)
        /*00a4*/ 	.short	0x0210
        /*00a6*/ 	.short	0x0034


	//----- nvinfo : EIATTR_SW_WAR
	.align		4
.L_31:
        /*00a8*/ 	.byte	0x04, 0x36
        /*00aa*/ 	.short	(.L_33 - .L_32)
.L_32:
        /*00ac*/ 	.word	0x00000008
.L_33:


//--------------------- .nv.callgraph             --------------------------
	.section	.nv.callgraph,"",@"SHT_CUDA_CALLGRAPH"
	.align	4
	.sectionentsize	8
	.align		4
        /*0000*/ 	.word	0x00000000
	.align		4
        /*0004*/ 	.word	0xffffffff
	.align		4
        /*0008*/ 	.word	0x00000000
	.align		4
        /*000c*/ 	.word	0xfffffffe
	.align		4
        /*0010*/ 	.word	0x00000000
	.align		4
        /*0014*/ 	.word	0xfffffffd
	.align		4
        /*0018*/ 	.word	0x00000000
	.align		4
        /*001c*/ 	.word	0xfffffffc


//--------------------- .nv.constant4             --------------------------
	.section	.nv.constant4,"a",@progbits
	.align	8
	.align		8
.nv.constant4:
        /*0000*/ 	.dword	_$_str
	.align		8
        /*0008*/ 	.dword	_$_str_$_2


//--------------------- .text.triton_poi_fused__native_batch_norm_legit_no_training_relu_2 --------------------------
	.section	.text.triton_poi_fused__native_batch_norm_legit_no_training_relu_2,"ax",@progbits
	.align	128
        .global         triton_poi_fused__native_batch_norm_legit_no_training_relu_2
        .type           triton_poi_fused__native_batch_norm_legit_no_training_relu_2,@function
        .size           triton_poi_fused__native_batch_norm_legit_no_training_relu_2,(.L_x_1 - triton_poi_fused__native_batch_norm_legit_no_training_relu_2)
        .other          triton_poi_fused__native_batch_norm_legit_no_training_relu_2,@"STO_CUDA_ENTRY STV_DEFAULT"
triton_poi_fused__native_batch_norm_legit_no_training_relu_2:
.text.triton_poi_fused__native_batch_norm_legit_no_training_relu_2:
[----:B------:R-:W-:Y:S01]  /*0000*/  LDC R1, c[0x0][0x28] ;  /* 0x00000a00ff017b82 */ /* 0x000fe20000000800 */
[----:B------:R-:W1:Y:S07]  /*0010*/  S2R R0, SR_TID.X ;  /* 0x0000000000007919 */ /* 0x000e6e0000002100 */
[----:B------:R-:W2:Y:S01]  /*0020*/  LDC.64 R6, c[0x0][0x220] ;  /* 0x00008800ff067b82 */ /* 0x000ea20000000a00 */
[----:B------:R-:W-:Y:S01]  /*0030*/  ULDC.64 UR4, c[0x0][0x208] ;  /* 0x0000820000047ab9 */ /* 0x000fe20000000a00 */
[----:B------:R-:W3:Y:S06]  /*0040*/  S2R R3, SR_CTAID.X ;  /* 0x0000000000037919 */ /* 0x000eec0000002500 */
[----:B------:R-:W4:Y:S08]  /*0050*/  LDC.64 R4, c[0x0][0x218] ;  /* 0x00008600ff047b82 */ /* 0x000f300000000a00 */
[----:B------:R-:W5:Y:S08]  /*0060*/  LDC.64 R8, c[0x0][0x228] ;  /* 0x00008a00ff087b82 */ /* 0x000f700000000a00 */
[----:B------:R-:W4:Y:S01]  /*0070*/  LDC.64 R10, c[0x0][0x230] ;  /* 0x00008c00ff0a7b82 */ /* 0x000f220000000a00 */
[----:B-1----:R-:W-:-:S04]  /*0080*/  SHF.L.U32 R0, R0, 0x1, RZ ;  /* 0x0000000100007819 */ /* 0x002fc800000006ff */
[----:B------:R-:W-:-:S04]  /*0090*/  LOP3.LUT R0, R0, 0xfe, RZ, 0xc0, !PT ;  /* 0x000000fe00007812 */ /* 0x000fc800078ec0ff */
[----:B---3--:R-:W-:-:S05]  /*00a0*/  LEA R0, R3, R0, 0x8 ;  /* 0x0000000003007211 */ /* 0x008fca00078e40ff */
[----:B------:R-:W-:-:S05]  /*00b0*/  IMAD.HI R2, R0, 0x2aaaaaab, RZ ;  /* 0x2aaaaaab00027827 */ /* 0x000fca00078e02ff */
[----:B------:R-:W-:-:S04]  /*00c0*/  SHF.R.U32.HI R3, RZ, 0x1f, R2 ;  /* 0x0000001fff037819 */ /* 0x000fc80000011602 */
[----:B------:R-:W-:-:S04]  /*00d0*/  LEA.HI.SX32 R3, R2, R3, 0x1e ;  /* 0x0000000302037211 */ /* 0x000fc800078ff2ff */
[----:B------:R-:W-:-:S04]  /*00e0*/  SHF.R.S32.HI R2, RZ, 0x1f, R3 ;  /* 0x0000001fff027819 */ /* 0x000fc80000011403 */
[----:B------:R-:W-:-:S04]  /*00f0*/  LEA.HI R2, R2, R3, RZ, 0x8 ;  /* 0x0000000302027211 */ /* 0x000fc800078f40ff */
[----:B------:R-:W-:-:S04]  /*0100*/  LOP3.LUT R2, R2, 0xffffff00, RZ, 0xc0, !PT ;  /* 0xffffff0002027812 */ /* 0x000fc800078ec0ff */
[----:B------:R-:W-:Y:S02]  /*0110*/  IADD3 R13, R3, -R2, RZ ;  /* 0x80000002030d7210 */ /* 0x000fe40007ffe0ff */
[----:B------:R-:W1:Y:S03]  /*0120*/  LDC.64 R2, c[0x0][0x210] ;  /* 0x00008400ff027b82 */ /* 0x000e660000000a00 */
[----:B--2---:R-:W-:-:S06]  /*0130*/  IMAD.WIDE R6, R13, 0x4, R6 ;  /* 0x000000040d067825 */ /* 0x004fcc00078e0206 */
[----:B------:R-:W2:Y:S01]  /*0140*/  LDG.E.EL R6, desc[UR4][R6.64] ;  /* 0x0000000406067981 */ /* 0x000ea2000c2e1900 */
[----:B----4-:R-:W-:-:S05]  /*0150*/  IMAD.WIDE R4, R13, 0x4, R4 ;  /* 0x000000040d047825 */ /* 0x010fca00078e0204 */
[----:B------:R3:W4:Y:S01]  /*0160*/  LDG.E.EL R12, desc[UR4][R4.64] ;  /* 0x00000004040c7981 */ /* 0x000722000c2e1900 */
[----:B-1----:R-:W-:Y:S01]  /*0170*/  IMAD.WIDE R2, R0, 0x4, R2 ;  /* 0x0000000400027825 */ /* 0x002fe200078e0202 */
[----:B------:R-:W-:Y:S01]  /*0180*/  HFMA2.MMA R14, -RZ, RZ, 1.625, 0 ;  /* 0x3e800000ff0e7435 */ /* 0x000fe200000001ff */
[----:B---3--:R-:W1:Y:S04]  /*0190*/  LDC.64 R4, c[0x0][0x238] ;  /* 0x00008e00ff047b82 */ /* 0x008e680000000a00 */
[----:B------:R-:W4:Y:S01]  /*01a0*/  LDG.E.64 R2, desc[UR4][R2.64] ;  /* 0x0000000402027981 */ /* 0x000f22000c1e1b00 */
[----:B-----5:R-:W-:-:S04]  /*01b0*/  IMAD.WIDE R8, R13, 0x4, R8 ;  /* 0x000000040d087825 */ /* 0x020fc800078e0208 */
[----:B0-----:R-:W-:Y:S02]  /*01c0*/  IMAD.WIDE R10, R13, 0x4, R10 ;  /* 0x000000040d0a7825 */ /* 0x001fe400078e020a */
[----:B------:R-:W3:Y:S04]  /*01d0*/  LDG.E.EL R8, desc[UR4][R8.64] ;  /* 0x0000000408087981 */ /* 0x000ee8000c2e1900 */
[----:B------:R-:W3:Y:S01]  /*01e0*/  LDG.E.EL R11, desc[UR4][R10.64] ;  /* 0x000000040a0b7981 */ /* 0x000ee2000c2e1900 */
[----:B-1----:R-:W-:-:S04]  /*01f0*/  IMAD.WIDE R4, R0, 0x4, R4 ;  /* 0x0000000400047825 */ /* 0x002fc800078e0204 */
[----:B--2---:R-:W-:-:S04]  /*0200*/  FADD R6, R6, 9.9999997473787516356e-06 ;  /* 0x3727c5ac06067421 */ /* 0x004fc80000000000 */
[----:B------:R-:W0:Y:S02]  /*0210*/  MUFU.SQRT R7, R6 ;  /* 0x0000000600077308 */ /* 0x000e240000002000 */
[C---:B0-----:R-:W-:Y:S02]  /*0220*/  FSETP.GT.AND P0, PT, R7.reuse, 8.50705917302346158658e+37, PT ;  /* 0x7e8000000700780b */ /* 0x041fe40003f04000 */
[----:B------:R-:W-:-:S11]  /*0230*/  FSETP.GEU.AND P1, PT, R7, 1.175494350822287508e-38, PT ;  /* 0x008000000700780b */ /* 0x000fd60003f2e000 */
[----:B------:R-:W-:-:S04]  /*0240*/  @P0 FMUL R7, R7, 0.25 ;  /* 0x3e80000007070820 */ /* 0x000fc80000400000 */
[----:B------:R-:W-:-:S06]  /*0250*/  @!P1 FMUL R7, R7, 16777216 ;  /* 0x4b80000007079820 */ /* 0x000fcc0000400000 */
[----:B------:R-:W0:Y:S01]  /*0260*/  MUFU.RCP R7, R7 ;  /* 0x0000000700077308 */ /* 0x000e220000001000 */
[----:B------:R-:W-:Y:S01]  /*0270*/  FSEL R14, R14, 1, P0 ;  /* 0x3f8000000e0e7808 */ /* 0x000fe20000000000 */
[----:B----4-:R-:W-:-:S04]  /*0280*/  FADD R2, R2, -R12 ;  /* 0x8000000c02027221 */ /* 0x010fc80000000000 */
[----:B------:R-:W-:Y:S01]  /*0290*/  @!P1 FMUL R14, R14, 16777216 ;  /* 0x4b8000000e0e9820 */ /* 0x000fe20000400000 */
[----:B------:R-:W-:-:S03]  /*02a0*/  FADD R3, R3, -R12 ;  /* 0x8000000c03037221 */ /* 0x000fc60000000000 */
[----:B0-----:R-:W-:-:S04]  /*02b0*/  FMUL R14, R7, R14 ;  /* 0x0000000e070e7220 */ /* 0x001fc80000400000 */
[-C--:B------:R-:W-:Y:S01]  /*02c0*/  FMUL R2, R2, R14.reuse ;  /* 0x0000000e02027220 */ /* 0x080fe20000400000 */
[----:B------:R-:W-:-:S03]  /*02d0*/  FMUL R14, R3, R14 ;  /* 0x0000000e030e7220 */ /* 0x000fc60000400000 */
[C-C-:B---3--:R-:W-:Y:S01]  /*02e0*/  FFMA R2, R8.reuse, R2, R11.reuse ;  /* 0x0000000208027223 */ /* 0x148fe2000000000b */
[----:B------:R-:W-:-:S04]  /*02f0*/  FFMA R14, R8, R14, R11 ;  /* 0x0000000e080e7223 */ /* 0x000fc8000000000b */
[----:B------:R-:W-:Y:S02]  /*0300*/  FSETP.GEU.AND P0, PT, R2, RZ, PT ;  /* 0x000000ff0200720b */ /* 0x000fe40003f0e000 */
[----:B------:R-:W-:Y:S02]  /*0310*/  FSETP.GEU.AND P1, PT, R14, RZ, PT ;  /* 0x000000ff0e00720b */ /* 0x000fe40003f2e000 */
[----:B------:R-:W-:Y:S02]  /*0320*/  FSEL R2, R2, RZ, P0 ;  /* 0x000000ff02027208 */ /* 0x000fe40000000000 */
[----:B------:R-:W-:-:S05]  /*0330*/  FSEL R3, R14, RZ, P1 ;  /* 0x000000ff0e037208 */ /* 0x000fca0000800000 */
[----:B------:R-:W-:Y:S01]  /*0340*/  STG.E.64 desc[UR4][R4.64], R2 ;  /* 0x0000000204007986 */ /* 0x000fe2000c101b04 */
[----:B------:R-:W-:Y:S05]  /*0350*/  EXIT ;  /* 0x000000000000794d */ /* 0x000fea0003800000 */
.L_x_0:
[----:B------:R-:W-:-:S00]  /*0360*/  BRA `(.L_x_0) ;  /* 0xfffffffc00fc7947 */ /* 0x000fc0000383ffff */
[----:B------:R-:W-:-:S00]  /*0370*/  NOP ;  /* 0x0000000000007918 */ /* 0x000fc00000000000 */
        /* <DEDUP_REMOVED lines=8> */
.L_x_1:


//--------------------- .nv.global.init           --------------------------
	.section	.nv.global.init,"aw",@progbits
.nv.global.init:
	.type		_$_str,@object
	.size		_$_str,(_$_str_$_2 - _$_str)
_$_str:
        /*0000*/ 	.byte	0x5f, 0x5f, 0x43, 0x55, 0x44, 0x41, 0x5f, 0x46, 0x54, 0x5a, 0x00
	.type		_$_str_$_2,@object
	.size		_$_str_$_2,(.L_1 - _$_str_$_2)
_$_str_$_2:
        /*000b*/ 	.byte	0x5f, 0x5f, 0x43, 0x55, 0x44, 0x41, 0x5f, 0x50, 0x52, 0x45, 0x43, 0x5f, 0x53, 0x51, 0x52, 0x54
        /*001b*/ 	.byte	0x00
.L_1:


//--------------------- .nv.constant0.triton_poi_fused__native_batch_norm_legit_no_training_relu_2 --------------------------
	.section	.nv.constant0.triton_poi_fused__native_batch_norm_legit_no_training_relu_2,"a",@progbits
	.sectionflags	@""
	.align	4
.nv.constant0.triton_poi_fused__native_batch_norm_legit_no_training_relu_2:
	.zero		580
